//
// Generated by NVIDIA NVVM Compiler
//
// Compiler Build ID: CL-36424714
// Cuda compilation tools, release 13.0, V13.0.88
// Based on NVVM 20.0.0
//

.version 9.0
.target sm_100
.address_size 64

	// .globl	_Z12add_variablePiS_S_

.visible .entry _Z12add_variablePiS_S_(
	.param .u64 .ptr .align 1 _Z12add_variablePiS_S__param_0,
	.param .u64 .ptr .align 1 _Z12add_variablePiS_S__param_1,
	.param .u64 .ptr .align 1 _Z12add_variablePiS_S__param_2
)
{
	.reg .b32 	%r<8>;
	.reg .b64 	%rd<11>;

	ld.param.u64 	%rd1, [_Z12add_variablePiS_S__param_0];
	ld.param.u64 	%rd2, [_Z12add_variablePiS_S__param_1];
	ld.param.u64 	%rd3, [_Z12add_variablePiS_S__param_2];
	cvta.to.global.u64 	%rd4, %rd3;
	cvta.to.global.u64 	%rd5, %rd2;
	cvta.to.global.u64 	%rd6, %rd1;
	mov.u32 	%r1, %ntid.x;
	mov.u32 	%r2, %ctaid.x;
	mov.u32 	%r3, %tid.x;
	mad.lo.s32 	%r4, %r1, %r2, %r3;
	mul.wide.s32 	%rd7, %r4, 4;
	add.s64 	%rd8, %rd6, %rd7;
	ld.global.u32 	%r5, [%rd8];
	add.s64 	%rd9, %rd5, %rd7;
	ld.global.u32 	%r6, [%rd9];
	add.s32 	%r7, %r6, %r5;
	add.s64 	%rd10, %rd4, %rd7;
	st.global.u32 	[%rd10], %r7;
	ret;

}
	// .globl	_Z16add_single_blockPiS_S_
.visible .entry _Z16add_single_blockPiS_S_(
	.param .u64 .ptr .align 1 _Z16add_single_blockPiS_S__param_0,
	.param .u64 .ptr .align 1 _Z16add_single_blockPiS_S__param_1,
	.param .u64 .ptr .align 1 _Z16add_single_blockPiS_S__param_2
)
{
	.reg .b32 	%r<5>;
	.reg .b64 	%rd<11>;

	ld.param.u64 	%rd1, [_Z16add_single_blockPiS_S__param_0];
	ld.param.u64 	%rd2, [_Z16add_single_blockPiS_S__param_1];
	ld.param.u64 	%rd3, [_Z16add_single_blockPiS_S__param_2];
	cvta.to.global.u64 	%rd4, %rd3;
	cvta.to.global.u64 	%rd5, %rd2;
	cvta.to.global.u64 	%rd6, %rd1;
	mov.u32 	%r1, %tid.x;
	mul.wide.u32 	%rd7, %r1, 4;
	add.s64 	%rd8, %rd6, %rd7;
	ld.global.u32 	%r2, [%rd8];
	add.s64 	%rd9, %rd5, %rd7;
	ld.global.u32 	%r3, [%rd9];
	add.s32 	%r4, %r3, %r2;
	add.s64 	%rd10, %rd4, %rd7;
	st.global.u32 	[%rd10], %r4;
	ret;

}
	// .globl	_Z17add_single_threadPiS_S_
.visible .entry _Z17add_single_threadPiS_S_(
	.param .u64 .ptr .align 1 _Z17add_single_threadPiS_S__param_0,
	.param .u64 .ptr .align 1 _Z17add_single_threadPiS_S__param_1,
	.param .u64 .ptr .align 1 _Z17add_single_threadPiS_S__param_2
)
{
	.reg .b32 	%r<7>;
	.reg .b64 	%rd<11>;

	ld.param.u64 	%rd1, [_Z17add_single_threadPiS_S__param_0];
	ld.param.u64 	%rd2, [_Z17add_single_threadPiS_S__param_1];
	ld.param.u64 	%rd3, [_Z17add_single_threadPiS_S__param_2];
	cvta.to.global.u64 	%rd4, %rd3;
	cvta.to.global.u64 	%rd5, %rd2;
	cvta.to.global.u64 	%rd6, %rd1;
	mov.u32 	%r1, %ntid.x;
	mov.u32 	%r2, %ctaid.x;
	mul.lo.s32 	%r3, %r1, %r2;
	mul.wide.s32 	%rd7, %r3, 4;
	add.s64 	%rd8, %rd6, %rd7;
	ld.global.u32 	%r4, [%rd8];
	add.s64 	%rd9, %rd5, %rd7;
	ld.global.u32 	%r5, [%rd9];
	add.s32 	%r6, %r5, %r4;
	add.s64 	%rd10, %rd4, %rd7;
	st.global.u32 	[%rd10], %r6;
	ret;

}


// ===== COMPILED SASS (sm_100) =====

	.target	sm_100

	.elftype	@"ET_EXEC"


//--------------------- .note.nv.tkinfo           --------------------------
	.section	.note.nv.tkinfo,"",@"SHT_NOTE"
	.sectionflags	@"SHF_NOTE_NV_TKINFO"
	.tkinfo
        /*0018*/ 	.word	0x00000002
        /*0030*/ 	.string	""
        /*0030*/ 	.string	"ptxas"
        /*0030*/ 	.string	"Cuda compilation tools, release 13.0, V13.0.88"
        /*0030*/ 	.string	"Build cuda_13.0.r13.0/compiler.36424714_0"
        /*0030*/ 	.string	"-arch sm_100 -m 64 "



//--------------------- .note.nv.cuinfo           --------------------------
	.section	.note.nv.cuinfo,"",@"SHT_NOTE"
	.sectionflags	@"SHF_NOTE_NV_CUINFO"
        /*0018*/ 	.short	0x0002
        /*001a*/ 	.short	0x0064
        /*001c*/ 	.short	0x0082
	.zero		2


//--------------------- .nv.info                  --------------------------
	.section	.nv.info,"",@"SHT_CUDA_INFO"
	.align	4


	//----- nvinfo : EIATTR_REGCOUNT
	.align		4
        /*0000*/ 	.byte	0x04, 0x2f
        /*0002*/ 	.short	(.L_1 - .L_0)
	.align		4
.L_0:
        /*0004*/ 	.word	index@(_Z12add_variablePiS_S_)
        /*0008*/ 	.word	0x0000000c


	//----- nvinfo : EIATTR_FRAME_SIZE
	.align		4
.L_1:
        /*000c*/ 	.byte	0x04, 0x11
        /*000e*/ 	.short	(.L_3 - .L_2)
	.align		4
.L_2:
        /*0010*/ 	.word	index@(_Z12add_variablePiS_S_)
        /*0014*/ 	.word	0x00000000


	//----- nvinfo : EIATTR_REGCOUNT
	.align		4
.L_3:
        /*0018*/ 	.byte	0x04, 0x2f
        /*001a*/ 	.short	(.L_5 - .L_4)
	.align		4
.L_4:
        /*001c*/ 	.word	index@(_Z16add_single_blockPiS_S_)
        /*0020*/ 	.word	0x0000000c


	//----- nvinfo : EIATTR_FRAME_SIZE
	.align		4
.L_5:
        /*0024*/ 	.byte	0x04, 0x11
        /*0026*/ 	.short	(.L_7 - .L_6)
	.align		4
.L_6:
        /*0028*/ 	.word	index@(_Z16add_single_blockPiS_S_)
        /*002c*/ 	.word	0x00000000


	//----- nvinfo : EIATTR_REGCOUNT
	.align		4
.L_7:
        /*0030*/ 	.byte	0x04, 0x2f
        /*0032*/ 	.short	(.L_9 - .L_8)
	.align		4
.L_8:
        /*0034*/ 	.word	index@(_Z17add_single_threadPiS_S_)
        /*0038*/ 	.word	0x0000000c


	//----- nvinfo : EIATTR_FRAME_SIZE
	.align		4
.L_9:
        /*003c*/ 	.byte	0x04, 0x11
        /*003e*/ 	.short	(.L_11 - .L_10)
	.align		4
.L_10:
        /*0040*/ 	.word	index@(_Z17add_single_threadPiS_S_)
        /*0044*/ 	.word	0x00000000


	//----- nvinfo : EIATTR_MIN_STACK_SIZE
	.align		4
.L_11:
        /*0048*/ 	.byte	0x04, 0x12
        /*004a*/ 	.short	(.L_13 - .L_12)
	.align		4
.L_12:
        /*004c*/ 	.word	index@(_Z17add_single_threadPiS_S_)
        /*0050*/ 	.word	0x00000000


	//----- nvinfo : EIATTR_MIN_STACK_SIZE
	.align		4
.L_13:
        /*0054*/ 	.byte	0x04, 0x12
        /*0056*/ 	.short	(.L_15 - .L_14)
	.align		4
.L_14:
        /*0058*/ 	.word	index@(_Z16add_single_blockPiS_S_)
        /*005c*/ 	.word	0x00000000


	//----- nvinfo : EIATTR_MIN_STACK_SIZE
	.align		4
.L_15:
        /*0060*/ 	.byte	0x04, 0x12
        /*0062*/ 	.short	(.L_17 - .L_16)
	.align		4
.L_16:
        /*0064*/ 	.word	index@(_Z12add_variablePiS_S_)
        /*0068*/ 	.word	0x00000000
.L_17:


//--------------------- .nv.compat                --------------------------
	.section	.nv.compat,"",@"SHT_CUDA_COMPAT_INFO"
	.align	4
        /*0000*/ 	.byte	0x02, 0x09, 0x00, 0x00, 0x02, 0x02, 0x01, 0x00, 0x02, 0x05, 0x05, 0x00, 0x03, 0x07, 0x01, 0x01
        /*0010*/ 	.byte	0x02, 0x03, 0x00, 0x00, 0x02, 0x06, 0x01, 0x00, 0x04, 0x0b, 0x08, 0x00, 0x09, 0x00, 0x00, 0x00
        /*0020*/ 	.byte	0x00, 0x00, 0x00, 0x00


//--------------------- .nv.info._Z17add_single_threadPiS_S_ --------------------------
	.section	.nv.info._Z17add_single_threadPiS_S_,"",@"SHT_CUDA_INFO"
	.sectionflags	@""
	.align	4


	//----- nvinfo : EIATTR_CUDA_API_VERSION
	.align		4
        /*0000*/ 	.byte	0x04, 0x37
        /*0002*/ 	.short	(.L_19 - .L_18)
.L_18:
        /*0004*/ 	.word	0x00000082


	//----- nvinfo : EIATTR_KPARAM_INFO
	.align		4
.L_19:
        /*0008*/ 	.byte	0x04, 0x17
        /*000a*/ 	.short	(.L_21 - .L_20)
.L_20:
        /*000c*/ 	.word	0x00000000
        /*0010*/ 	.short	0x0002
        /*0012*/ 	.short	0x0010
        /*0014*/ 	.byte	0x00, 0xf5, 0x21, 0x00


	//----- nvinfo : EIATTR_KPARAM_INFO
	.align		4
.L_21:
        /*0018*/ 	.byte	0x04, 0x17
        /*001a*/ 	.short	(.L_23 - .L_22)
.L_22:
        /*001c*/ 	.word	0x00000000
        /*0020*/ 	.short	0x0001
        /*0022*/ 	.short	0x0008
        /*0024*/ 	.byte	0x00, 0xf5, 0x21, 0x00


	//----- nvinfo : EIATTR_KPARAM_INFO
	.align		4
.L_23:
        /*0028*/ 	.byte	0x04, 0x17
        /*002a*/ 	.short	(.L_25 - .L_24)
.L_24:
        /*002c*/ 	.word	0x00000000
        /*0030*/ 	.short	0x0000
        /*0032*/ 	.short	0x0000
        /*0034*/ 	.byte	0x00, 0xf5, 0x21, 0x00


	//----- nvinfo : EIATTR_SPARSE_MMA_MASK
	.align		4
.L_25:
        /*0038*/ 	.byte	0x03, 0x50
        /*003a*/ 	.short	0x0000


	//----- nvinfo : EIATTR_MAXREG_COUNT
	.align		4
        /*003c*/ 	.byte	0x03, 0x1b
        /*003e*/ 	.short	0x00ff


	//----- nvinfo : EIATTR_MERCURY_ISA_VERSION
	.align		4
        /*0040*/ 	.byte	0x03, 0x5f
        /*0042*/ 	.short	0x0101


	//----- nvinfo : EIATTR_VRC_CTA_INIT_COUNT
	.align		4
        /*0044*/ 	.byte	0x02, 0x4a
	.zero		1
	.zero		1


	//----- nvinfo : EIATTR_EXIT_INSTR_OFFSETS
	.align		4
        /*0048*/ 	.byte	0x04, 0x1c
        /*004a*/ 	.short	(.L_27 - .L_26)


	//   ....[0]....
.L_26:
        /*004c*/ 	.word	0x000000f0


	//----- nvinfo : EIATTR_CBANK_PARAM_SIZE
	.align		4
.L_27:
        /*0050*/ 	.byte	0x03, 0x19
        /*0052*/ 	.short	0x0018


	//----- nvinfo : EIATTR_PARAM_CBANK
	.align		4
        /*0054*/ 	.byte	0x04, 0x0a
        /*0056*/ 	.short	(.L_29 - .L_28)
	.align		4
.L_28:
        /*0058*/ 	.word	index@(.nv.constant0._Z17add_single_threadPiS_S_)
        /*005c*/ 	.short	0x0380
        /*005e*/ 	.short	0x0018


	//----- nvinfo : EIATTR_SW_WAR
	.align		4
.L_29:
        /*0060*/ 	.byte	0x04, 0x36
        /*0062*/ 	.short	(.L_31 - .L_30)
.L_30:
        /*0064*/ 	.word	0x00000008
.L_31:


//--------------------- .nv.info._Z16add_single_blockPiS_S_ --------------------------
	.section	.nv.info._Z16add_single_blockPiS_S_,"",@"SHT_CUDA_INFO"
	.sectionflags	@""
	.align	4


	//----- nvinfo : EIATTR_CUDA_API_VERSION
	.align		4
        /*0000*/ 	.byte	0x04, 0x37
        /*0002*/ 	.short	(.L_33 - .L_32)
.L_32:
        /*0004*/ 	.word	0x00000082


	//----- nvinfo : EIATTR_KPARAM_INFO
	.align		4
.L_33:
        /*0008*/ 	.byte	0x04, 0x17
        /*000a*/ 	.short	(.L_35 - .L_34)
.L_34:
        /*000c*/ 	.word	0x00000000
        /*0010*/ 	.short	0x0002
        /*0012*/ 	.short	0x0010
        /*0014*/ 	.byte	0x00, 0xf5, 0x21, 0x00


	//----- nvinfo : EIATTR_KPARAM_INFO
	.align		4
.L_35:
        /*0018*/ 	.byte	0x04, 0x17
        /*001a*/ 	.short	(.L_37 - .L_36)
.L_36:
        /*001c*/ 	.word	0x00000000
        /*0020*/ 	.short	0x0001
        /*0022*/ 	.short	0x0008
        /*0024*/ 	.byte	0x00, 0xf5, 0x21, 0x00


	//----- nvinfo : EIATTR_KPARAM_INFO
	.align		4
.L_37:
        /*0028*/ 	.byte	0x04, 0x17
        /*002a*/ 	.short	(.L_39 - .L_38)
.L_38:
        /*002c*/ 	.word	0x00000000
        /*0030*/ 	.short	0x0000
        /*0032*/ 	.short	0x0000
        /*0034*/ 	.byte	0x00, 0xf5, 0x21, 0x00


	//----- nvinfo : EIATTR_SPARSE_MMA_MASK
	.align		4
.L_39:
        /*0038*/ 	.byte	0x03, 0x50
        /*003a*/ 	.short	0x0000


	//----- nvinfo : EIATTR_MAXREG_COUNT
	.align		4
        /*003c*/ 	.byte	0x03, 0x1b
        /*003e*/ 	.short	0x00ff


	//----- nvinfo : EIATTR_MERCURY_ISA_VERSION
	.align		4
        /*0040*/ 	.byte	0x03, 0x5f
        /*0042*/ 	.short	0x0101


	//----- nvinfo : EIATTR_VRC_CTA_INIT_COUNT
	.align		4
        /*0044*/ 	.byte	0x02, 0x4a
	.zero		1
	.zero		1


	//----- nvinfo : EIATTR_EXIT_INSTR_OFFSETS
	.align		4
        /*0048*/ 	.byte	0x04, 0x1c
        /*004a*/ 	.short	(.L_41 - .L_40)


	//   ....[0]....
.L_40:
        /*004c*/ 	.word	0x000000d0


	//----- nvinfo : EIATTR_CBANK_PARAM_SIZE
	.align		4
.L_41:
        /*0050*/ 	.byte	0x03, 0x19
        /*0052*/ 	.short	0x0018


	//----- nvinfo : EIATTR_PARAM_CBANK
	.align		4
        /*0054*/ 	.byte	0x04, 0x0a
        /*0056*/ 	.short	(.L_43 - .L_42)
	.align		4
.L_42:
        /*0058*/ 	.word	index@(.nv.constant0._Z16add_single_blockPiS_S_)
        /*005c*/ 	.short	0x0380
        /*005e*/ 	.short	0x0018


	//----- nvinfo : EIATTR_SW_WAR
	.align		4
.L_43:
        /*0060*/ 	.byte	0x04, 0x36
        /*0062*/ 	.short	(.L_45 - .L_44)
.L_44:
        /*0064*/ 	.word	0x00000008
.L_45:


//--------------------- .nv.info._Z12add_variablePiS_S_ --------------------------
	.section	.nv.info._Z12add_variablePiS_S_,"",@"SHT_CUDA_INFO"
	.sectionflags	@""
	.align	4


	//----- nvinfo : EIATTR_CUDA_API_VERSION
	.align		4
        /*0000*/ 	.byte	0x04, 0x37
        /*0002*/ 	.short	(.L_47 - .L_46)
.L_46:
        /*0004*/ 	.word	0x00000082


	//----- nvinfo : EIATTR_KPARAM_INFO
	.align		4
.L_47:
        /*0008*/ 	.byte	0x04, 0x17
        /*000a*/ 	.short	(.L_49 - .L_48)
.L_48:
        /*000c*/ 	.word	0x00000000
        /*0010*/ 	.short	0x0002
        /*0012*/ 	.short	0x0010
        /*0014*/ 	.byte	0x00, 0xf5, 0x21, 0x00


	//----- nvinfo : EIATTR_KPARAM_INFO
	.align		4
.L_49:
        /*0018*/ 	.byte	0x04, 0x17
        /*001a*/ 	.short	(.L_51 - .L_50)
.L_50:
        /*001c*/ 	.word	0x00000000
        /*0020*/ 	.short	0x0001
        /*0022*/ 	.short	0x0008
        /*0024*/ 	.byte	0x00, 0xf5, 0x21, 0x00


	//----- nvinfo : EIATTR_KPARAM_INFO
	.align		4
.L_51:
        /*0028*/ 	.byte	0x04, 0x17
        /*002a*/ 	.short	(.L_53 - .L_52)
.L_52:
        /*002c*/ 	.word	0x00000000
        /*0030*/ 	.short	0x0000
        /*0032*/ 	.short	0x0000
        /*0034*/ 	.byte	0x00, 0xf5, 0x21, 0x00


	//----- nvinfo : EIATTR_SPARSE_MMA_MASK
	.align		4
.L_53:
        /*0038*/ 	.byte	0x03, 0x50
        /*003a*/ 	.short	0x0000


	//----- nvinfo : EIATTR_MAXREG_COUNT
	.align		4
        /*003c*/ 	.byte	0x03, 0x1b
        /*003e*/ 	.short	0x00ff


	//----- nvinfo : EIATTR_MERCURY_ISA_VERSION
	.align		4
        /*0040*/ 	.byte	0x03, 0x5f
        /*0042*/ 	.short	0x0101


	//----- nvinfo : EIATTR_VRC_CTA_INIT_COUNT
	.align		4
        /*0044*/ 	.byte	0x02, 0x4a
	.zero		1
	.zero		1


	//----- nvinfo : EIATTR_EXIT_INSTR_OFFSETS
	.align		4
        /*0048*/ 	.byte	0x04, 0x1c
        /*004a*/ 	.short	(.L_55 - .L_54)


	//   ....[0]....
.L_54:
        /*004c*/ 	.word	0x00000100


	//----- nvinfo : EIATTR_CBANK_PARAM_SIZE
	.align		4
.L_55:
        /*0050*/ 	.byte	0x03, 0x19
        /*0052*/ 	.short	0x0018


	//----- nvinfo : EIATTR_PARAM_CBANK
	.align		4
        /*0054*/ 	.byte	0x04, 0x0a
        /*0056*/ 	.short	(.L_57 - .L_56)
	.align		4
.L_56:
        /*0058*/ 	.word	index@(.nv.constant0._Z12add_variablePiS_S_)
        /*005c*/ 	.short	0x0380
        /*005e*/ 	.short	0x0018


	//----- nvinfo : EIATTR_SW_WAR
	.align		4
.L_57:
        /*0060*/ 	.byte	0x04, 0x36
        /*0062*/ 	.short	(.L_59 - .L_58)
.L_58:
        /*0064*/ 	.word	0x00000008
.L_59:


//--------------------- .nv.callgraph             --------------------------
	.section	.nv.callgraph,"",@"SHT_CUDA_CALLGRAPH"
	.align	4
	.sectionentsize	8
	.align		4
        /*0000*/ 	.word	0x00000000
	.align		4
        /*0004*/ 	.word	0xffffffff
	.align		4
        /*0008*/ 	.word	0x00000000
	.align		4
        /*000c*/ 	.word	0xfffffffe
	.align		4
        /*0010*/ 	.word	0x00000000
	.align		4
        /*0014*/ 	.word	0xfffffffd
	.align		4
        /*0018*/ 	.word	0x00000000
	.align		4
        /*001c*/ 	.word	0xfffffffc


//--------------------- .text._Z17add_single_threadPiS_S_ --------------------------
	.section	.text._Z17add_single_threadPiS_S_,"ax",@progbits
	.align	128
        .global         _Z17add_single_threadPiS_S_
        .type           _Z17add_single_threadPiS_S_,@function
        .size           _Z17add_single_threadPiS_S_,(.L_x_3 - _Z17add_single_threadPiS_S_)
        .other          _Z17add_single_threadPiS_S_,@"STO_CUDA_ENTRY STV_DEFAULT"
_Z17add_single_threadPiS_S_:
.text._Z17add_single_threadPiS_S_:
[----:B------:R-:W-:Y:S01]  /*0000*/  LDC R1, c[0x0][0x37c] ;  /* 0x0000df00ff017b82 */ /* 0x000fe20000000800 */
[----:B------:R-:W0:Y:S07]  /*0010*/  S2R R9, SR_CTAID.X ;  /* 0x0000000000097919 */ /* 0x000e2e0000002500 */
[----:B------:R-:W1:Y:S01]  /*0020*/  LDC.64 R2, c[0x0][0x380] ;  /* 0x0000e000ff027b82 */ /* 0x000e620000000a00 */
[----:B------:R-:W0:Y:S01]  /*0030*/  LDCU UR6, c[0x0][0x360] ;  /* 0x00006c00ff0677ac */ /* 0x000e220008000800 */
[----:B------:R-:W2:Y:S06]  /*0040*/  LDCU.64 UR4, c[0x0][0x358] ;  /* 0x00006b00ff0477ac */ /* 0x000eac0008000a00 */
[----:B------:R-:W3:Y:S08]  /*0050*/  LDC.64 R4, c[0x0][0x388] ;  /* 0x0000e200ff047b82 */ /* 0x000ef00000000a00 */
[----:B------:R-:W4:Y:S01]  /*0060*/  LDC.64 R6, c[0x0][0x390] ;  /* 0x0000e400ff067b82 */ /* 0x000f220000000a00 */
[----:B0-----:R-:W-:-:S04]  /*0070*/  IMAD R9, R9, UR6, RZ ;  /* 0x0000000609097c24 */ /* 0x001fc8000f8e02ff */
[----:B-1----:R-:W-:-:S04]  /*0080*/  IMAD.WIDE R2, R9, 0x4, R2 ;  /* 0x0000000409027825 */ /* 0x002fc800078e0202 */
[C---:B---3--:R-:W-:Y:S02]  /*0090*/  IMAD.WIDE R4, R9.reuse, 0x4, R4 ;  /* 0x0000000409047825 */ /* 0x048fe400078e0204 */
[----:B--2---:R-:W2:Y:S04]  /*00a0*/  LDG.E R2, desc[UR4][R2.64] ;  /* 0x0000000402027981 */ /* 0x004ea8000c1e1900 */
[----:B------:R-:W2:Y:S01]  /*00b0*/  LDG.E R5, desc[UR4][R4.64] ;  /* 0x0000000404057981 */ /* 0x000ea2000c1e1900 */
[----:B----4-:R-:W-:Y:S01]  /*00c0*/  IMAD.WIDE R6, R9, 0x4, R6 ;  /* 0x0000000409067825 */ /* 0x010fe200078e0206 */
[----:B--2---:R-:W-:-:S05]  /*00d0*/  IADD3 R9, PT, PT, R2, R5, RZ ;  /* 0x0000000502097210 */ /* 0x004fca0007ffe0ff */
[----:B------:R-:W-:Y:S01]  /*00e0*/  STG.E desc[UR4][R6.64], R9 ;  /* 0x0000000906007986 */ /* 0x000fe2000c101904 */
[----:B------:R-:W-:Y:S05]  /*00f0*/  EXIT ;  /* 0x000000000000794d */ /* 0x000fea0003800000 */
.L_x_0:
[----:B------:R-:W-:-:S00]  /*0100*/  BRA `(.L_x_0) ;  /* 0xfffffffc00fc7947 */ /* 0x000fc0000383ffff */
[----:B------:R-:W-:-:S00]  /*0110*/  NOP ;  /* 0x0000000000007918 */ /* 0x000fc00000000000 */
        /* <DEDUP_REMOVED lines=14> */
.L_x_3:


//--------------------- .text._Z16add_single_blockPiS_S_ --------------------------
	.section	.text._Z16add_single_blockPiS_S_,"ax",@progbits
	.align	128
        .global         _Z16add_single_blockPiS_S_
        .type           _Z16add_single_blockPiS_S_,@function
        .size           _Z16add_single_blockPiS_S_,(.L_x_4 - _Z16add_single_blockPiS_S_)
        .other          _Z16add_single_blockPiS_S_,@"STO_CUDA_ENTRY STV_DEFAULT"
_Z16add_single_blockPiS_S_:
.text._Z16add_single_blockPiS_S_:
[----:B------:R-:W-:Y:S01]  /*0000*/  LDC R1, c[0x0][0x37c] ;  /* 0x0000df00ff017b82 */ /* 0x000fe20000000800 */
[----:B------:R-:W0:Y:S07]  /*0010*/  S2R R9, SR_TID.X ;  /* 0x0000000000097919 */ /* 0x000e2e0000002100 */
[----:B------:R-:W0:Y:S01]  /*0020*/  LDC.64 R2, c[0x0][0x380] ;  /* 0x0000e000ff027b82 */ /* 0x000e220000000a00 */
[----:B------:R-:W1:Y:S07]  /*0030*/  LDCU.64 UR4, c[0x0][0x358] ;  /* 0x00006b00ff0477ac */ /* 0x000e6e0008000a00 */
[----:B------:R-:W2:Y:S08]  /*0040*/  LDC.64 R4, c[0x0][0x388] ;  /* 0x0000e200ff047b82 */ /* 0x000eb00000000a00 */
[----:B------:R-:W3:Y:S01]  /*0050*/  LDC.64 R6, c[0x0][0x390] ;  /* 0x0000e400ff067b82 */ /* 0x000ee20000000a00 */
[----:B0-----:R-:W-:-:S04]  /*0060*/  IMAD.WIDE.U32 R2, R9, 0x4, R2 ;  /* 0x0000000409027825 */ /* 0x001fc800078e0002 */
[C---:B--2---:R-:W-:Y:S02]  /*0070*/  IMAD.WIDE.U32 R4, R9.reuse, 0x4, R4 ;  /* 0x0000000409047825 */ /* 0x044fe400078e0004 */
[----:B-1----:R-:W2:Y:S04]  /*0080*/  LDG.E R2, desc[UR4][R2.64] ;  /* 0x0000000402027981 */ /* 0x002ea8000c1e1900 */
[----:B------:R-:W2:Y:S01]  /*0090*/  LDG.E R5, desc[UR4][R4.64] ;  /* 0x0000000404057981 */ /* 0x000ea2000c1e1900 */
[----:B---3--:R-:W-:Y:S01]  /*00a0*/  IMAD.WIDE.U32 R6, R9, 0x4, R6 ;  /* 0x0000000409067825 */ /* 0x008fe200078e0006 */
[----:B--2---:R-:W-:-:S05]  /*00b0*/  IADD3 R9, PT, PT, R2, R5, RZ ;  /* 0x0000000502097210 */ /* 0x004fca0007ffe0ff */
[----:B------:R-:W-:Y:S01]  /*00c0*/  STG.E desc[UR4][R6.64], R9 ;  /* 0x0000000906007986 */ /* 0x000fe2000c101904 */
[----:B------:R-:W-:Y:S05]  /*00d0*/  EXIT ;  /* 0x000000000000794d */ /* 0x000fea0003800000 */
.L_x_1:
        /* <DEDUP_REMOVED lines=10> */
.L_x_4:


//--------------------- .text._Z12add_variablePiS_S_ --------------------------
	.section	.text._Z12add_variablePiS_S_,"ax",@progbits
	.align	128
        .global         _Z12add_variablePiS_S_
        .type           _Z12add_variablePiS_S_,@function
        .size           _Z12add_variablePiS_S_,(.L_x_5 - _Z12add_variablePiS_S_)
        .other          _Z12add_variablePiS_S_,@"STO_CUDA_ENTRY STV_DEFAULT"
_Z12add_variablePiS_S_:
.text._Z12add_variablePiS_S_:
[----:B------:R-:W-:Y:S01]  /*0000*/  LDC R1, c[0x0][0x37c] ;  /* 0x0000df00ff017b82 */ /* 0x000fe20000000800 */
[----:B------:R-:W0:Y:S07]  /*0010*/  S2R R9, SR_CTAID.X ;  /* 0x0000000000097919 */ /* 0x000e2e0000002500 */
[----:B------:R-:W1:Y:S01]  /*0020*/  LDC.64 R2, c[0x0][0x380] ;  /* 0x0000e000ff027b82 */ /* 0x000e620000000a00 */
[----:B------:R-:W0:Y:S01]  /*0030*/  LDCU UR6, c[0x0][0x360] ;  /* 0x00006c00ff0677ac */ /* 0x000e220008000800 */
[----:B------:R-:W0:Y:S01]  /*0040*/  S2R R0, SR_TID.X ;  /* 0x0000000000007919 */ /* 0x000e220000002100 */
[----:B------:R-:W2:Y:S05]  /*0050*/  LDCU.64 UR4, c[0x0][0x358] ;  /* 0x00006b00ff0477ac */ /* 0x000eaa0008000a00 */
[----:B------:R-:W3:Y:S08]  /*0060*/  LDC.64 R4, c[0x0][0x388] ;  /* 0x0000e200ff047b82 */ /* 0x000ef00000000a00 */
[----:B------:R-:W4:Y:S01]  /*0070*/  LDC.64 R6, c[0x0][0x390] ;  /* 0x0000e400ff067b82 */ /* 0x000f220000000a00 */
[----:B0-----:R-:W-:-:S04]  /*0080*/  IMAD R9, R9, UR6, R0 ;  /* 0x0000000609097c24 */ /* 0x001fc8000f8e0200 */
        /* <DEDUP_REMOVED lines=8> */
.L_x_2:
        /* <DEDUP_REMOVED lines=15> */
.L_x_5:


//--------------------- .nv.shared.reserved.0     --------------------------
	.section	.nv.shared.reserved.0,"aw",@nobits
	.weak		__nv_reservedSMEM_offset_0_alias
	.size		__nv_reservedSMEM_offset_0_alias, 0, 64
	.other		__nv_reservedSMEM_offset_0_alias,@"STO_CUDA_RESERVED_SHARED STV_DEFAULT"
__nv_reservedSMEM_offset_0_alias:
	.zero		0
	.zero		64


//--------------------- .nv.constant0._Z17add_single_threadPiS_S_ --------------------------
	.section	.nv.constant0._Z17add_single_threadPiS_S_,"a",@progbits
	.sectionflags	@""
	.align	4
.nv.constant0._Z17add_single_threadPiS_S_:
	.zero		920


//--------------------- .nv.constant0._Z16add_single_blockPiS_S_ --------------------------
	.section	.nv.constant0._Z16add_single_blockPiS_S_,"a",@progbits
	.sectionflags	@""
	.align	4
.nv.constant0._Z16add_single_blockPiS_S_:
	.zero		920


//--------------------- .nv.constant0._Z12add_variablePiS_S_ --------------------------
	.section	.nv.constant0._Z12add_variablePiS_S_,"a",@progbits
	.sectionflags	@""
	.align	4
.nv.constant0._Z12add_variablePiS_S_:
	.zero		920


//--------------------- SYMBOLS --------------------------

	.type		.nv.reservedSmem.offset0,@object
	.size		.nv.reservedSmem.offset0,0x4
